//
// Generated by NVIDIA NVVM Compiler
//
// Compiler Build ID: CL-36424714
// Cuda compilation tools, release 13.0, V13.0.88
// Based on NVVM 20.0.0
//

.version 9.0
.target sm_100
.address_size 64

	// .globl	scale

.visible .entry scale(
	.param .u64 .ptr .align 1 scale_param_0,
	.param .u64 .ptr .align 1 scale_param_1,
	.param .u32 scale_param_2
)
{
	.reg .pred 	%p<2>;
	.reg .b32 	%r<6>;
	.reg .b32 	%f<4>;
	.reg .b64 	%rd<7>;

	ld.param.u64 	%rd1, [scale_param_0];
	ld.param.u64 	%rd2, [scale_param_1];
	ld.param.u32 	%r2, [scale_param_2];
	mov.u32 	%r3, %ctaid.x;
	mov.u32 	%r4, %ntid.x;
	mov.u32 	%r5, %tid.x;
	mad.lo.s32 	%r1, %r3, %r4, %r5;
	setp.ge.s32 	%p1, %r1, %r2;
	@%p1 bra 	$L__BB0_2;
	cvta.to.global.u64 	%rd3, %rd1;
	cvta.to.global.u64 	%rd4, %rd2;
	mul.wide.s32 	%rd5, %r1, 4;
	add.s64 	%rd6, %rd3, %rd5;
	ld.global.f32 	%f1, [%rd6];
	ld.global.f32 	%f2, [%rd4];
	mul.f32 	%f3, %f1, %f2;
	st.global.f32 	[%rd6], %f3;
$L__BB0_2:
	ret;

}
	// .globl	add
.visible .entry add(
	.param .u64 .ptr .align 1 add_param_0,
	.param .u64 .ptr .align 1 add_param_1,
	.param .u32 add_param_2
)
{
	.reg .pred 	%p<2>;
	.reg .b32 	%r<6>;
	.reg .b32 	%f<4>;
	.reg .b64 	%rd<8>;

	ld.param.u64 	%rd1, [add_param_0];
	ld.param.u64 	%rd2, [add_param_1];
	ld.param.u32 	%r2, [add_param_2];
	mov.u32 	%r3, %ctaid.x;
	mov.u32 	%r4, %ntid.x;
	mov.u32 	%r5, %tid.x;
	mad.lo.s32 	%r1, %r3, %r4, %r5;
	setp.ge.s32 	%p1, %r1, %r2;
	@%p1 bra 	$L__BB1_2;
	cvta.to.global.u64 	%rd3, %rd1;
	cvta.to.global.u64 	%rd4, %rd2;
	mul.wide.s32 	%rd5, %r1, 4;
	add.s64 	%rd6, %rd3, %rd5;
	ld.global.f32 	%f1, [%rd6];
	add.s64 	%rd7, %rd4, %rd5;
	ld.global.f32 	%f2, [%rd7];
	add.f32 	%f3, %f1, %f2;
	st.global.f32 	[%rd6], %f3;
$L__BB1_2:
	ret;

}


// ===== COMPILED SASS (sm_100) =====

	.target	sm_100

	.elftype	@"ET_EXEC"


//--------------------- .note.nv.tkinfo           --------------------------
	.section	.note.nv.tkinfo,"",@"SHT_NOTE"
	.sectionflags	@"SHF_NOTE_NV_TKINFO"
	.tkinfo
        /*0018*/ 	.word	0x00000002
        /*0030*/ 	.string	""
        /*0030*/ 	.string	"ptxas"
        /*0030*/ 	.string	"Cuda compilation tools, release 13.0, V13.0.88"
        /*0030*/ 	.string	"Build cuda_13.0.r13.0/compiler.36424714_0"
        /*0030*/ 	.string	"-arch sm_100 -m 64 "



//--------------------- .note.nv.cuinfo           --------------------------
	.section	.note.nv.cuinfo,"",@"SHT_NOTE"
	.sectionflags	@"SHF_NOTE_NV_CUINFO"
        /*0018*/ 	.short	0x0002
        /*001a*/ 	.short	0x0064
        /*001c*/ 	.short	0x0082
	.zero		2


//--------------------- .nv.info                  --------------------------
	.section	.nv.info,"",@"SHT_CUDA_INFO"
	.align	4


	//----- nvinfo : EIATTR_REGCOUNT
	.align		4
        /*0000*/ 	.byte	0x04, 0x2f
        /*0002*/ 	.short	(.L_1 - .L_0)
	.align		4
.L_0:
        /*0004*/ 	.word	index@(scale)
        /*0008*/ 	.word	0x0000000a


	//----- nvinfo : EIATTR_FRAME_SIZE
	.align		4
.L_1:
        /*000c*/ 	.byte	0x04, 0x11
        /*000e*/ 	.short	(.L_3 - .L_2)
	.align		4
.L_2:
        /*0010*/ 	.word	index@(scale)
        /*0014*/ 	.word	0x00000000


	//----- nvinfo : EIATTR_REGCOUNT
	.align		4
.L_3:
        /*0018*/ 	.byte	0x04, 0x2f
        /*001a*/ 	.short	(.L_5 - .L_4)
	.align		4
.L_4:
        /*001c*/ 	.word	index@(add)
        /*0020*/ 	.word	0x0000000a


	//----- nvinfo : EIATTR_FRAME_SIZE
	.align		4
.L_5:
        /*0024*/ 	.byte	0x04, 0x11
        /*0026*/ 	.short	(.L_7 - .L_6)
	.align		4
.L_6:
        /*0028*/ 	.word	index@(add)
        /*002c*/ 	.word	0x00000000


	//----- nvinfo : EIATTR_MIN_STACK_SIZE
	.align		4
.L_7:
        /*0030*/ 	.byte	0x04, 0x12
        /*0032*/ 	.short	(.L_9 - .L_8)
	.align		4
.L_8:
        /*0034*/ 	.word	index@(add)
        /*0038*/ 	.word	0x00000000


	//----- nvinfo : EIATTR_MIN_STACK_SIZE
	.align		4
.L_9:
        /*003c*/ 	.byte	0x04, 0x12
        /*003e*/ 	.short	(.L_11 - .L_10)
	.align		4
.L_10:
        /*0040*/ 	.word	index@(scale)
        /*0044*/ 	.word	0x00000000
.L_11:


//--------------------- .nv.compat                --------------------------
	.section	.nv.compat,"",@"SHT_CUDA_COMPAT_INFO"
	.align	4
        /*0000*/ 	.byte	0x02, 0x09, 0x00, 0x00, 0x02, 0x02, 0x01, 0x00, 0x02, 0x05, 0x05, 0x00, 0x03, 0x07, 0x01, 0x01
        /*0010*/ 	.byte	0x02, 0x03, 0x00, 0x00, 0x02, 0x06, 0x01, 0x00, 0x04, 0x0b, 0x08, 0x00, 0x09, 0x00, 0x00, 0x00
        /*0020*/ 	.byte	0x00, 0x00, 0x00, 0x00


//--------------------- .nv.info.add              --------------------------
	.section	.nv.info.add,"",@"SHT_CUDA_INFO"
	.sectionflags	@""
	.align	4


	//----- nvinfo : EIATTR_CUDA_API_VERSION
	.align		4
        /*0000*/ 	.byte	0x04, 0x37
        /*0002*/ 	.short	(.L_13 - .L_12)
.L_12:
        /*0004*/ 	.word	0x00000082


	//----- nvinfo : EIATTR_KPARAM_INFO
	.align		4
.L_13:
        /*0008*/ 	.byte	0x04, 0x17
        /*000a*/ 	.short	(.L_15 - .L_14)
.L_14:
        /*000c*/ 	.word	0x00000000
        /*0010*/ 	.short	0x0002
        /*0012*/ 	.short	0x0010
        /*0014*/ 	.byte	0x00, 0xf0, 0x11, 0x00


	//----- nvinfo : EIATTR_KPARAM_INFO
	.align		4
.L_15:
        /*0018*/ 	.byte	0x04, 0x17
        /*001a*/ 	.short	(.L_17 - .L_16)
.L_16:
        /*001c*/ 	.word	0x00000000
        /*0020*/ 	.short	0x0001
        /*0022*/ 	.short	0x0008
        /*0024*/ 	.byte	0x00, 0xf5, 0x21, 0x00


	//----- nvinfo : EIATTR_KPARAM_INFO
	.align		4
.L_17:
        /*0028*/ 	.byte	0x04, 0x17
        /*002a*/ 	.short	(.L_19 - .L_18)
.L_18:
        /*002c*/ 	.word	0x00000000
        /*0030*/ 	.short	0x0000
        /*0032*/ 	.short	0x0000
        /*0034*/ 	.byte	0x00, 0xf5, 0x21, 0x00


	//----- nvinfo : EIATTR_SPARSE_MMA_MASK
	.align		4
.L_19:
        /*0038*/ 	.byte	0x03, 0x50
        /*003a*/ 	.short	0x0000


	//----- nvinfo : EIATTR_MAXREG_COUNT
	.align		4
        /*003c*/ 	.byte	0x03, 0x1b
        /*003e*/ 	.short	0x00ff


	//----- nvinfo : EIATTR_MERCURY_ISA_VERSION
	.align		4
        /*0040*/ 	.byte	0x03, 0x5f
        /*0042*/ 	.short	0x0101


	//----- nvinfo : EIATTR_VRC_CTA_INIT_COUNT
	.align		4
        /*0044*/ 	.byte	0x02, 0x4a
	.zero		1
	.zero		1


	//----- nvinfo : EIATTR_EXIT_INSTR_OFFSETS
	.align		4
        /*0048*/ 	.byte	0x04, 0x1c
        /*004a*/ 	.short	(.L_21 - .L_20)


	//   ....[0]....
.L_20:
        /*004c*/ 	.word	0x00000070


	//   ....[1]....
        /*0050*/ 	.word	0x00000110


	//----- nvinfo : EIATTR_CBANK_PARAM_SIZE
	.align		4
.L_21:
        /*0054*/ 	.byte	0x03, 0x19
        /*0056*/ 	.short	0x0014


	//----- nvinfo : EIATTR_PARAM_CBANK
	.align		4
        /*0058*/ 	.byte	0x04, 0x0a
        /*005a*/ 	.short	(.L_23 - .L_22)
	.align		4
.L_22:
        /*005c*/ 	.word	index@(.nv.constant0.add)
        /*0060*/ 	.short	0x0380
        /*0062*/ 	.short	0x0014


	//----- nvinfo : EIATTR_SW_WAR
	.align		4
.L_23:
        /*0064*/ 	.byte	0x04, 0x36
        /*0066*/ 	.short	(.L_25 - .L_24)
.L_24:
        /*0068*/ 	.word	0x00000008
.L_25:


//--------------------- .nv.info.scale            --------------------------
	.section	.nv.info.scale,"",@"SHT_CUDA_INFO"
	.sectionflags	@""
	.align	4


	//----- nvinfo : EIATTR_CUDA_API_VERSION
	.align		4
        /*0000*/ 	.byte	0x04, 0x37
        /*0002*/ 	.short	(.L_27 - .L_26)
.L_26:
        /*0004*/ 	.word	0x00000082


	//----- nvinfo : EIATTR_KPARAM_INFO
	.align		4
.L_27:
        /*0008*/ 	.byte	0x04, 0x17
        /*000a*/ 	.short	(.L_29 - .L_28)
.L_28:
        /*000c*/ 	.word	0x00000000
        /*0010*/ 	.short	0x0002
        /*0012*/ 	.short	0x0010
        /*0014*/ 	.byte	0x00, 0xf0, 0x11, 0x00


	//----- nvinfo : EIATTR_KPARAM_INFO
	.align		4
.L_29:
        /*0018*/ 	.byte	0x04, 0x17
        /*001a*/ 	.short	(.L_31 - .L_30)
.L_30:
        /*001c*/ 	.word	0x00000000
        /*0020*/ 	.short	0x0001
        /*0022*/ 	.short	0x0008
        /*0024*/ 	.byte	0x00, 0xf5, 0x21, 0x00


	//----- nvinfo : EIATTR_KPARAM_INFO
	.align		4
.L_31:
        /*0028*/ 	.byte	0x04, 0x17
        /*002a*/ 	.short	(.L_33 - .L_32)
.L_32:
        /*002c*/ 	.word	0x00000000
        /*0030*/ 	.short	0x0000
        /*0032*/ 	.short	0x0000
        /*0034*/ 	.byte	0x00, 0xf5, 0x21, 0x00


	//----- nvinfo : EIATTR_SPARSE_MMA_MASK
	.align		4
.L_33:
        /*0038*/ 	.byte	0x03, 0x50
        /*003a*/ 	.short	0x0000


	//----- nvinfo : EIATTR_MAXREG_COUNT
	.align		4
        /*003c*/ 	.byte	0x03, 0x1b
        /*003e*/ 	.short	0x00ff


	//----- nvinfo : EIATTR_MERCURY_ISA_VERSION
	.align		4
        /*0040*/ 	.byte	0x03, 0x5f
        /*0042*/ 	.short	0x0101


	//----- nvinfo : EIATTR_VRC_CTA_INIT_COUNT
	.align		4
        /*0044*/ 	.byte	0x02, 0x4a
	.zero		1
	.zero		1


	//----- nvinfo : EIATTR_EXIT_INSTR_OFFSETS
	.align		4
        /*0048*/ 	.byte	0x04, 0x1c
        /*004a*/ 	.short	(.L_35 - .L_34)


	//   ....[0]....
.L_34:
        /*004c*/ 	.word	0x00000070


	//   ....[1]....
        /*0050*/ 	.word	0x00000100


	//----- nvinfo : EIATTR_CBANK_PARAM_SIZE
	.align		4
.L_35:
        /*0054*/ 	.byte	0x03, 0x19
        /*0056*/ 	.short	0x0014


	//----- nvinfo : EIATTR_PARAM_CBANK
	.align		4
        /*0058*/ 	.byte	0x04, 0x0a
        /*005a*/ 	.short	(.L_37 - .L_36)
	.align		4
.L_36:
        /*005c*/ 	.word	index@(.nv.constant0.scale)
        /*0060*/ 	.short	0x0380
        /*0062*/ 	.short	0x0014


	//----- nvinfo : EIATTR_SW_WAR
	.align		4
.L_37:
        /*0064*/ 	.byte	0x04, 0x36
        /*0066*/ 	.short	(.L_39 - .L_38)
.L_38:
        /*0068*/ 	.word	0x00000008
.L_39:


//--------------------- .nv.callgraph             --------------------------
	.section	.nv.callgraph,"",@"SHT_CUDA_CALLGRAPH"
	.align	4
	.sectionentsize	8
	.align		4
        /*0000*/ 	.word	0x00000000
	.align		4
        /*0004*/ 	.word	0xffffffff
	.align		4
        /*0008*/ 	.word	0x00000000
	.align		4
        /*000c*/ 	.word	0xfffffffe
	.align		4
        /*0010*/ 	.word	0x00000000
	.align		4
        /*0014*/ 	.word	0xfffffffd
	.align		4
        /*0018*/ 	.word	0x00000000
	.align		4
        /*001c*/ 	.word	0xfffffffc


//--------------------- .text.add                 --------------------------
	.section	.text.add,"ax",@progbits
	.align	128
        .global         add
        .type           add,@function
        .size           add,(.L_x_2 - add)
        .other          add,@"STO_CUDA_ENTRY STV_DEFAULT"
add:
.text.add:
[----:B------:R-:W-:Y:S01]  /*0000*/  LDC R1, c[0x0][0x37c] ;  /* 0x0000df00ff017b82 */ /* 0x000fe20000000800 */
[----:B------:R-:W0:Y:S07]  /*0010*/  S2R R0, SR_TID.X ;  /* 0x0000000000007919 */ /* 0x000e2e0000002100 */
[----:B------:R-:W0:Y:S01]  /*0020*/  S2UR UR4, SR_CTAID.X ;  /* 0x00000000000479c3 */ /* 0x000e220000002500 */
[----:B------:R-:W1:Y:S07]  /*0030*/  LDCU UR5, c[0x0][0x390] ;  /* 0x00007200ff0577ac */ /* 0x000e6e0008000800 */
[----:B------:R-:W0:Y:S02]  /*0040*/  LDC R7, c[0x0][0x360] ;  /* 0x0000d800ff077b82 */ /* 0x000e240000000800 */
[----:B0-----:R-:W-:-:S05]  /*0050*/  IMAD R7, R7, UR4, R0 ;  /* 0x0000000407077c24 */ /* 0x001fca000f8e0200 */
[----:B-1----:R-:W-:-:S13]  /*0060*/  ISETP.GE.AND P0, PT, R7, UR5, PT ;  /* 0x0000000507007c0c */ /* 0x002fda000bf06270 */
[----:B------:R-:W-:Y:S05]  /*0070*/  @P0 EXIT ;  /* 0x000000000000094d */ /* 0x000fea0003800000 */
[----:B------:R-:W0:Y:S01]  /*0080*/  LDC.64 R4, c[0x0][0x388] ;  /* 0x0000e200ff047b82 */ /* 0x000e220000000a00 */
[----:B------:R-:W1:Y:S07]  /*0090*/  LDCU.64 UR4, c[0x0][0x358] ;  /* 0x00006b00ff0477ac */ /* 0x000e6e0008000a00 */
[----:B------:R-:W2:Y:S01]  /*00a0*/  LDC.64 R2, c[0x0][0x380] ;  /* 0x0000e000ff027b82 */ /* 0x000ea20000000a00 */
[----:B0-----:R-:W-:-:S06]  /*00b0*/  IMAD.WIDE R4, R7, 0x4, R4 ;  /* 0x0000000407047825 */ /* 0x001fcc00078e0204 */
[----:B-1----:R-:W3:Y:S01]  /*00c0*/  LDG.E R5, desc[UR4][R4.64] ;  /* 0x0000000404057981 */ /* 0x002ee2000c1e1900 */
[----:B--2---:R-:W-:-:S05]  /*00d0*/  IMAD.WIDE R2, R7, 0x4, R2 ;  /* 0x0000000407027825 */ /* 0x004fca00078e0202 */
[----:B------:R-:W3:Y:S02]  /*00e0*/  LDG.E R0, desc[UR4][R2.64] ;  /* 0x0000000402007981 */ /* 0x000ee4000c1e1900 */
[----:B---3--:R-:W-:-:S05]  /*00f0*/  FADD R7, R0, R5 ;  /* 0x0000000500077221 */ /* 0x008fca0000000000 */
[----:B------:R-:W-:Y:S01]  /*0100*/  STG.E desc[UR4][R2.64], R7 ;  /* 0x0000000702007986 */ /* 0x000fe2000c101904 */
[----:B------:R-:W-:Y:S05]  /*0110*/  EXIT ;  /* 0x000000000000794d */ /* 0x000fea0003800000 */
.L_x_0:
[----:B------:R-:W-:-:S00]  /*0120*/  BRA `(.L_x_0) ;  /* 0xfffffffc00fc7947 */ /* 0x000fc0000383ffff */
[----:B------:R-:W-:-:S00]  /*0130*/  NOP ;  /* 0x0000000000007918 */ /* 0x000fc00000000000 */
        /* <DEDUP_REMOVED lines=12> */
.L_x_2:


//--------------------- .text.scale               --------------------------
	.section	.text.scale,"ax",@progbits
	.align	128
        .global         scale
        .type           scale,@function
        .size           scale,(.L_x_3 - scale)
        .other          scale,@"STO_CUDA_ENTRY STV_DEFAULT"
scale:
.text.scale:
        /* <DEDUP_REMOVED lines=11> */
[----:B0-----:R-:W-:-:S05]  /*00b0*/  IMAD.WIDE R2, R7, 0x4, R2 ;  /* 0x0000000407027825 */ /* 0x001fca00078e0202 */
[----:B-1----:R-:W3:Y:S04]  /*00c0*/  LDG.E R0, desc[UR4][R2.64] ;  /* 0x0000000402007981 */ /* 0x002ee8000c1e1900 */
[----:B--2---:R-:W3:Y:S02]  /*00d0*/  LDG.E R5, desc[UR4][R4.64] ;  /* 0x0000000404057981 */ /* 0x004ee4000c1e1900 */
[----:B---3--:R-:W-:-:S05]  /*00e0*/  FMUL R7, R0, R5 ;  /* 0x0000000500077220 */ /* 0x008fca0000400000 */
[----:B------:R-:W-:Y:S01]  /*00f0*/  STG.E desc[UR4][R2.64], R7 ;  /* 0x0000000702007986 */ /* 0x000fe2000c101904 */
[----:B------:R-:W-:Y:S05]  /*0100*/  EXIT ;  /* 0x000000000000794d */ /* 0x000fea0003800000 */
.L_x_1:
        /* <DEDUP_REMOVED lines=15> */
.L_x_3:


//--------------------- .nv.shared.reserved.0     --------------------------
	.section	.nv.shared.reserved.0,"aw",@nobits
	.weak		__nv_reservedSMEM_offset_0_alias
	.size		__nv_reservedSMEM_offset_0_alias, 0, 64
	.other		__nv_reservedSMEM_offset_0_alias,@"STO_CUDA_RESERVED_SHARED STV_DEFAULT"
__nv_reservedSMEM_offset_0_alias:
	.zero		0
	.zero		64


//--------------------- .nv.constant0.add         --------------------------
	.section	.nv.constant0.add,"a",@progbits
	.sectionflags	@""
	.align	4
.nv.constant0.add:
	.zero		916


//--------------------- .nv.constant0.scale       --------------------------
	.section	.nv.constant0.scale,"a",@progbits
	.sectionflags	@""
	.align	4
.nv.constant0.scale:
	.zero		916


//--------------------- SYMBOLS --------------------------

	.type		.nv.reservedSmem.offset0,@object
	.size		.nv.reservedSmem.offset0,0x4
